//
// Generated by NVIDIA NVVM Compiler
//
// Compiler Build ID: CL-36424714
// Cuda compilation tools, release 13.0, V13.0.88
// Based on NVVM 20.0.0
//

.version 9.0
.target sm_100
.address_size 64

	// .globl	_Z1kv

.visible .entry _Z1kv()
{
	.reg .b32 	%r<25>;

	barrier.sync 	0;
	bar.sync 	0;
	barrier.sync 	0;
	barrier.sync 	0;
	barrier.sync 	0;
	barrier.sync 	0;
	membar.cta;
	membar.gl;
	membar.sys;
	{ 
	.reg .pred 	%p1; 
	.reg .pred 	%p2; 
	setp.ne.u32 	%p1, %r2, 0; 
	bar.red.and.pred 	%p2, 0, %p1; 
	selp.u32 	%r1, 1, 0, %p2; 
	}
	{ 
	.reg .pred 	%p1; 
	.reg .pred 	%p2; 
	setp.ne.u32 	%p1, %r4, 0; 
	bar.red.or.pred 	%p2, 0, %p1; 
	selp.u32 	%r3, 1, 0, %p2; 
	}
	{ 
	.reg .pred 	%p1; 
	setp.ne.u32 	%p1, %r6, 0; 
	bar.red.popc.u32 	%r5, 0, %p1; 
	}
	bar.warp.sync 	-1;
	bar.warp.sync 	1;
	bar.warp.sync 	-1;
	{ 
	.reg .pred 	%p1; 
	.reg .pred 	%p2; 
	setp.ne.u32 	%p1, %r8, 0; 
	bar.red.and.pred 	%p2, 0, %p1; 
	selp.u32 	%r7, 1, 0, %p2; 
	}
	{ 
	.reg .pred 	%p1; 
	.reg .pred 	%p2; 
	setp.ne.u32 	%p1, %r10, 0; 
	bar.red.or.pred 	%p2, 0, %p1; 
	selp.u32 	%r9, 1, 0, %p2; 
	}
	{ 
	.reg .pred 	%p1; 
	setp.ne.u32 	%p1, %r12, 0; 
	bar.red.popc.u32 	%r11, 0, %p1; 
	}
	{ 
	.reg .pred 	%p1; 
	.reg .pred 	%p2; 
	setp.ne.u32 	%p1, %r14, 0; 
	bar.red.and.pred 	%p2, 0, %p1; 
	selp.u32 	%r13, 1, 0, %p2; 
	}
	{ 
	.reg .pred 	%p1; 
	.reg .pred 	%p2; 
	setp.ne.u32 	%p1, %r16, 0; 
	bar.red.or.pred 	%p2, 0, %p1; 
	selp.u32 	%r15, 1, 0, %p2; 
	}
	{ 
	.reg .pred 	%p1; 
	setp.ne.u32 	%p1, %r18, 0; 
	bar.red.popc.u32 	%r17, 0, %p1; 
	}
	{ 
	.reg .pred 	%p1; 
	.reg .pred 	%p2; 
	setp.ne.u32 	%p1, %r20, 0; 
	bar.red.and.pred 	%p2, 0, %p1; 
	selp.u32 	%r19, 1, 0, %p2; 
	}
	{ 
	.reg .pred 	%p1; 
	.reg .pred 	%p2; 
	setp.ne.u32 	%p1, %r22, 0; 
	bar.red.or.pred 	%p2, 0, %p1; 
	selp.u32 	%r21, 1, 0, %p2; 
	}
	{ 
	.reg .pred 	%p1; 
	setp.ne.u32 	%p1, %r24, 0; 
	bar.red.popc.u32 	%r23, 0, %p1; 
	}
	ret;

}
	// .globl	_Z6kernelv
.visible .entry _Z6kernelv()
{
	.reg .pred 	%p<5>;
	.reg .b32 	%r<24>;
	.reg .b64 	%rd<9>;

	// begin inline asm
	mov.u32 %r2, %envreg2;
	// end inline asm
	cvt.u64.u32 	%rd4, %r2;
	// begin inline asm
	mov.u32 %r3, %envreg1;
	// end inline asm
	cvt.u64.u32 	%rd5, %r3;
	shl.b64 	%rd6, %rd5, 32;
	or.b64  	%rd1, %rd6, %rd4;
	setp.ne.s64 	%p1, %rd1, 0;
	@%p1 bra 	$L__BB1_2;
	// begin inline asm
	trap;
	// end inline asm
$L__BB1_2:
	barrier.sync 	0;
	mov.u32 	%r4, %tid.x;
	mov.u32 	%r5, %tid.y;
	add.s32 	%r6, %r4, %r5;
	mov.u32 	%r7, %tid.z;
	or.b32  	%r8, %r6, %r7;
	setp.ne.s32 	%p2, %r8, 0;
	@%p2 bra 	$L__BB1_5;
	add.s64 	%rd7, %rd1, 4;
	mov.u32 	%r11, %nctaid.x;
	mov.u32 	%r12, %nctaid.y;
	mul.lo.s32 	%r13, %r11, %r12;
	mov.u32 	%r14, %nctaid.z;
	mul.lo.s32 	%r15, %r13, %r14;
	mov.u32 	%r16, %ctaid.x;
	mov.u32 	%r17, %ctaid.y;
	add.s32 	%r18, %r16, %r17;
	mov.u32 	%r19, %ctaid.z;
	neg.s32 	%r20, %r19;
	setp.eq.s32 	%p3, %r18, %r20;
	sub.s32 	%r21, -2147483647, %r15;
	selp.b32 	%r10, %r21, 1, %p3;
	// begin inline asm
	atom.add.release.gpu.u32 %r9,[%rd7],%r10;
	// end inline asm
$L__BB1_4:
	// begin inline asm
	ld.acquire.gpu.u32 %r22,[%rd7];
	// end inline asm
	xor.b32  	%r23, %r22, %r9;
	setp.gt.s32 	%p4, %r23, -1;
	@%p4 bra 	$L__BB1_4;
$L__BB1_5:
	barrier.sync 	0;
	ret;

}


// ===== COMPILED SASS (sm_100) =====

	.target	sm_100

	.elftype	@"ET_EXEC"


//--------------------- .note.nv.tkinfo           --------------------------
	.section	.note.nv.tkinfo,"",@"SHT_NOTE"
	.sectionflags	@"SHF_NOTE_NV_TKINFO"
	.tkinfo
        /*0018*/ 	.word	0x00000002
        /*0030*/ 	.string	""
        /*0030*/ 	.string	"ptxas"
        /*0030*/ 	.string	"Cuda compilation tools, release 13.0, V13.0.88"
        /*0030*/ 	.string	"Build cuda_13.0.r13.0/compiler.36424714_0"
        /*0030*/ 	.string	"-arch sm_100 -m 64 "



//--------------------- .note.nv.cuinfo           --------------------------
	.section	.note.nv.cuinfo,"",@"SHT_NOTE"
	.sectionflags	@"SHF_NOTE_NV_CUINFO"
        /*0018*/ 	.short	0x0002
        /*001a*/ 	.short	0x0064
        /*001c*/ 	.short	0x0082
	.zero		2


//--------------------- .nv.info                  --------------------------
	.section	.nv.info,"",@"SHT_CUDA_INFO"
	.align	4


	//----- nvinfo : EIATTR_REGCOUNT
	.align		4
        /*0000*/ 	.byte	0x04, 0x2f
        /*0002*/ 	.short	(.L_1 - .L_0)
	.align		4
.L_0:
        /*0004*/ 	.word	index@(_Z1kv)
        /*0008*/ 	.word	0x00000005


	//----- nvinfo : EIATTR_FRAME_SIZE
	.align		4
.L_1:
        /*000c*/ 	.byte	0x04, 0x11
        /*000e*/ 	.short	(.L_3 - .L_2)
	.align		4
.L_2:
        /*0010*/ 	.word	index@(_Z1kv)
        /*0014*/ 	.word	0x00000000


	//----- nvinfo : EIATTR_REGCOUNT
	.align		4
.L_3:
        /*0018*/ 	.byte	0x04, 0x2f
        /*001a*/ 	.short	(.L_5 - .L_4)
	.align		4
.L_4:
        /*001c*/ 	.word	index@(_Z6kernelv)
        /*0020*/ 	.word	0x0000000c


	//----- nvinfo : EIATTR_FRAME_SIZE
	.align		4
.L_5:
        /*0024*/ 	.byte	0x04, 0x11
        /*0026*/ 	.short	(.L_7 - .L_6)
	.align		4
.L_6:
        /*0028*/ 	.word	index@(_Z6kernelv)
        /*002c*/ 	.word	0x00000000


	//----- nvinfo : EIATTR_MIN_STACK_SIZE
	.align		4
.L_7:
        /*0030*/ 	.byte	0x04, 0x12
        /*0032*/ 	.short	(.L_9 - .L_8)
	.align		4
.L_8:
        /*0034*/ 	.word	index@(_Z6kernelv)
        /*0038*/ 	.word	0x00000000


	//----- nvinfo : EIATTR_MIN_STACK_SIZE
	.align		4
.L_9:
        /*003c*/ 	.byte	0x04, 0x12
        /*003e*/ 	.short	(.L_11 - .L_10)
	.align		4
.L_10:
        /*0040*/ 	.word	index@(_Z1kv)
        /*0044*/ 	.word	0x00000000
.L_11:


//--------------------- .nv.compat                --------------------------
	.section	.nv.compat,"",@"SHT_CUDA_COMPAT_INFO"
	.align	4
        /*0000*/ 	.byte	0x02, 0x09, 0x00, 0x00, 0x02, 0x02, 0x01, 0x00, 0x02, 0x05, 0x05, 0x00, 0x03, 0x07, 0x01, 0x01
        /*0010*/ 	.byte	0x02, 0x03, 0x00, 0x00, 0x02, 0x06, 0x01, 0x00, 0x04, 0x0b, 0x08, 0x00, 0x09, 0x00, 0x00, 0x00
        /*0020*/ 	.byte	0x00, 0x00, 0x00, 0x00


//--------------------- .nv.info._Z6kernelv       --------------------------
	.section	.nv.info._Z6kernelv,"",@"SHT_CUDA_INFO"
	.sectionflags	@""
	.align	4


	//----- nvinfo : EIATTR_CUDA_API_VERSION
	.align		4
        /*0000*/ 	.byte	0x04, 0x37
        /*0002*/ 	.short	(.L_13 - .L_12)
.L_12:
        /*0004*/ 	.word	0x00000082


	//----- nvinfo : EIATTR_SPARSE_MMA_MASK
	.align		4
.L_13:
        /*0008*/ 	.byte	0x03, 0x50
        /*000a*/ 	.short	0x0000


	//----- nvinfo : EIATTR_MAXREG_COUNT
	.align		4
        /*000c*/ 	.byte	0x03, 0x1b
        /*000e*/ 	.short	0x00ff


	//----- nvinfo : EIATTR_NUM_BARRIERS
	.align		4
        /*0010*/ 	.byte	0x02, 0x4c
        /*0012*/ 	.byte	0x01
	.zero		1


	//----- nvinfo : EIATTR_MERCURY_ISA_VERSION
	.align		4
        /*0014*/ 	.byte	0x03, 0x5f
        /*0016*/ 	.short	0x0101


	//----- nvinfo : EIATTR_INT_WARP_WIDE_INSTR_OFFSETS
	.align		4
        /*0018*/ 	.byte	0x04, 0x31
        /*001a*/ 	.short	(.L_15 - .L_14)


	//   ....[0]....
.L_14:
        /*001c*/ 	.word	0x000001c0


	//   ....[1]....
        /*0020*/ 	.word	0x00000380


	//----- nvinfo : EIATTR_COOP_GROUP_MASK_REGIDS
	.align		4
.L_15:
        /*0024*/ 	.byte	0x04, 0x29
        /*0026*/ 	.short	(.L_17 - .L_16)


	//   ....[0]....
.L_16:
        /*0028*/ 	.word	0xffffffff


	//   ....[1]....
        /*002c*/ 	.word	0xffffffff


	//----- nvinfo : EIATTR_COOP_GROUP_INSTR_OFFSETS
	.align		4
.L_17:
        /*0030*/ 	.byte	0x04, 0x28
        /*0032*/ 	.short	(.L_19 - .L_18)


	//   ....[0]....
.L_18:
        /*0034*/ 	.word	0x00000140


	//   ....[1]....
        /*0038*/ 	.word	0x00000430


	//----- nvinfo : EIATTR_VRC_CTA_INIT_COUNT
	.align		4
.L_19:
        /*003c*/ 	.byte	0x02, 0x4a
	.zero		1
	.zero		1


	//----- nvinfo : EIATTR_EXIT_INSTR_OFFSETS
	.align		4
        /*0040*/ 	.byte	0x04, 0x1c
        /*0042*/ 	.short	(.L_21 - .L_20)


	//   ....[0]....
.L_20:
        /*0044*/ 	.word	0x00000440


	//----- nvinfo : EIATTR_CRS_STACK_SIZE
	.align		4
.L_21:
        /*0048*/ 	.byte	0x04, 0x1e
        /*004a*/ 	.short	(.L_23 - .L_22)
.L_22:
        /*004c*/ 	.word	0x00000000


	//----- nvinfo : EIATTR_SW_WAR
	.align		4
.L_23:
        /*0050*/ 	.byte	0x04, 0x36
        /*0052*/ 	.short	(.L_25 - .L_24)
.L_24:
        /*0054*/ 	.word	0x00000008
.L_25:


//--------------------- .nv.info._Z1kv            --------------------------
	.section	.nv.info._Z1kv,"",@"SHT_CUDA_INFO"
	.sectionflags	@""
	.align	4


	//----- nvinfo : EIATTR_CUDA_API_VERSION
	.align		4
        /*0000*/ 	.byte	0x04, 0x37
        /*0002*/ 	.short	(.L_27 - .L_26)
.L_26:
        /*0004*/ 	.word	0x00000082


	//----- nvinfo : EIATTR_SPARSE_MMA_MASK
	.align		4
.L_27:
        /*0008*/ 	.byte	0x03, 0x50
        /*000a*/ 	.short	0x0000


	//----- nvinfo : EIATTR_MAXREG_COUNT
	.align		4
        /*000c*/ 	.byte	0x03, 0x1b
        /*000e*/ 	.short	0x00ff


	//----- nvinfo : EIATTR_NUM_BARRIERS
	.align		4
        /*0010*/ 	.byte	0x02, 0x4c
        /*0012*/ 	.byte	0x01
	.zero		1


	//----- nvinfo : EIATTR_MERCURY_ISA_VERSION
	.align		4
        /*0014*/ 	.byte	0x03, 0x5f
        /*0016*/ 	.short	0x0101


	//----- nvinfo : EIATTR_COOP_GROUP_MASK_REGIDS
	.align		4
        /*0018*/ 	.byte	0x04, 0x29
        /*001a*/ 	.short	(.L_29 - .L_28)


	//   ....[0]....
.L_28:
        /*001c*/ 	.word	0xffffffff


	//   ....[1]....
        /*0020*/ 	.word	0xffffffff


	//   ....[2]....
        /*0024*/ 	.word	0xffffffff


	//   ....[3]....
        /*0028*/ 	.word	0xffffffff


	//   ....[4]....
        /*002c*/ 	.word	0xffffffff


	//   ....[5]....
        /*0030*/ 	.word	0xffffffff


	//   ....[6]....
        /*0034*/ 	.word	0x05000002


	//   ....[7]....
        /*0038*/ 	.word	0xffffffff


	//----- nvinfo : EIATTR_COOP_GROUP_INSTR_OFFSETS
	.align		4
.L_29:
        /*003c*/ 	.byte	0x04, 0x28
        /*003e*/ 	.short	(.L_31 - .L_30)


	//   ....[0]....
.L_30:
        /*0040*/ 	.word	0x00000010


	//   ....[1]....
        /*0044*/ 	.word	0x00000030


	//   ....[2]....
        /*0048*/ 	.word	0x00000040


	//   ....[3]....
        /*004c*/ 	.word	0x00000050


	//   ....[4]....
        /*0050*/ 	.word	0x00000060


	//   ....[5]....
        /*0054*/ 	.word	0x00000210


	//   ....[6]....
        /*0058*/ 	.word	0x00000220


	//   ....[7]....
        /*005c*/ 	.word	0x00000230


	//----- nvinfo : EIATTR_VRC_CTA_INIT_COUNT
	.align		4
.L_31:
        /*0060*/ 	.byte	0x02, 0x4a
	.zero		1
	.zero		1


	//----- nvinfo : EIATTR_EXIT_INSTR_OFFSETS
	.align		4
        /*0064*/ 	.byte	0x04, 0x1c
        /*0066*/ 	.short	(.L_33 - .L_32)


	//   ....[0]....
.L_32:
        /*0068*/ 	.word	0x00000380


	//----- nvinfo : EIATTR_SW_WAR
	.align		4
.L_33:
        /*006c*/ 	.byte	0x04, 0x36
        /*006e*/ 	.short	(.L_35 - .L_34)
.L_34:
        /*0070*/ 	.word	0x00000008
.L_35:


//--------------------- .nv.callgraph             --------------------------
	.section	.nv.callgraph,"",@"SHT_CUDA_CALLGRAPH"
	.align	4
	.sectionentsize	8
	.align		4
        /*0000*/ 	.word	0x00000000
	.align		4
        /*0004*/ 	.word	0xffffffff
	.align		4
        /*0008*/ 	.word	0x00000000
	.align		4
        /*000c*/ 	.word	0xfffffffe
	.align		4
        /*0010*/ 	.word	0x00000000
	.align		4
        /*0014*/ 	.word	0xfffffffd
	.align		4
        /*0018*/ 	.word	0x00000000
	.align		4
        /*001c*/ 	.word	0xfffffffc


//--------------------- .text._Z6kernelv          --------------------------
	.section	.text._Z6kernelv,"ax",@progbits
	.align	128
        .global         _Z6kernelv
        .type           _Z6kernelv,@function
        .size           _Z6kernelv,(.L_x_5 - _Z6kernelv)
        .other          _Z6kernelv,@"STO_CUDA_ENTRY STV_DEFAULT"
_Z6kernelv:
.text._Z6kernelv:
[----:B------:R-:W-:Y:S01]  /*0000*/  LDC R1, c[0x0][0x37c] ;  /* 0x0000df00ff017b82 */ /* 0x000fe20000000800 */
[----:B------:R-:W-:-:S06]  /*0010*/  RPCMOV.32 Rpc.LO, R2 ;  /* 0x0000000200007352 */ /* 0x000fcc0000000000 */
[----:B------:R-:W-:-:S05]  /*0020*/  CS2R.32 R2, SR_CgaSize ;  /* 0x0000000000027805 */ /* 0x000fca0000008a00 */
[----:B------:R-:W-:-:S05]  /*0030*/  IMAD R2, R2, -0xa0, RZ ;  /* 0xffffff6002027824 */ /* 0x000fca00078e02ff */
[----:B------:R-:W-:Y:S02]  /*0040*/  R2UR UR11, R2 ;  /* 0x00000000020b72ca */ /* 0x000fe400000e0000 */
[----:B------:R-:W-:-:S12]  /*0050*/  RPCMOV.32 R2, Rpc.LO ;  /* 0x0000000000027353 */ /* 0x000fd80000000000 */
[----:B------:R-:W0:Y:S01]  /*0060*/  LDCU UR11, c[0x0][UR11+0x258] ;  /* 0x00004b000b0b77ac */ /* 0x000e220008000800 */
[----:B------:R-:W-:-:S06]  /*0070*/  RPCMOV.32 Rpc.LO, R2 ;  /* 0x0000000200007352 */ /* 0x000fcc0000000000 */
[----:B------:R-:W-:-:S05]  /*0080*/  CS2R.32 R2, SR_CgaSize ;  /* 0x0000000000027805 */ /* 0x000fca0000008a00 */
[----:B------:R-:W-:-:S05]  /*0090*/  IMAD R2, R2, -0xa0, RZ ;  /* 0xffffff6002027824 */ /* 0x000fca00078e02ff */
[----:B------:R-:W-:Y:S02]  /*00a0*/  R2UR UR12, R2 ;  /* 0x00000000020c72ca */ /* 0x000fe400000e0000 */
[----:B------:R-:W-:-:S12]  /*00b0*/  RPCMOV.32 R2, Rpc.LO ;  /* 0x0000000000027353 */ /* 0x000fd80000000000 */
[----:B------:R-:W1:Y:S01]  /*00c0*/  LDCU UR12, c[0x0][UR12+0x254] ;  /* 0x00004a800c0c77ac */ /* 0x000e620008000800 */
[----:B0-----:R-:W-:-:S04]  /*00d0*/  UISETP.NE.U32.AND UP0, UPT, UR11, URZ, UPT ;  /* 0x000000ff0b00728c */ /* 0x001fc8000bf05070 */
[----:B-1----:R-:W-:-:S09]  /*00e0*/  UISETP.NE.AND.EX UP0, UPT, UR12, URZ, UPT, UP0 ;  /* 0x000000ff0c00728c */ /* 0x002fd2000bf05300 */
[----:B------:R-:W-:Y:S05]  /*00f0*/  BRA.U UP0, `(.L_x_0) ;  /* 0x0000000100047547 */ /* 0x000fea000b800000 */
[----:B------:R-:W-:Y:S05]  /*0100*/  BPT.TRAP 0x1 ;  /* 0x000000040000795c */ /* 0x000fea0000300000 */
.L_x_0:
[----:B------:R-:W0:Y:S01]  /*0110*/  S2R R0, SR_TID.X ;  /* 0x0000000000007919 */ /* 0x000e220000002100 */
[----:B------:R-:W0:Y:S01]  /*0120*/  S2R R3, SR_TID.Y ;  /* 0x0000000000037919 */ /* 0x000e220000002200 */
[----:B------:R-:W1:Y:S01]  /*0130*/  S2R R5, SR_TID.Z ;  /* 0x0000000000057919 */ /* 0x000e620000002300 */
[----:B------:R-:W-:Y:S01]  /*0140*/  BAR.SYNC.DEFER_BLOCKING 0x0 ;  /* 0x0000000000007b1d */ /* 0x000fe20000010000 */
[----:B0-----:R-:W-:-:S05]  /*0150*/  IMAD.IADD R0, R0, 0x1, R3 ;  /* 0x0000000100007824 */ /* 0x001fca00078e0203 */
[----:B-1----:R-:W-:-:S13]  /*0160*/  LOP3.LUT P0, RZ, R0, R5, RZ, 0xfc, !PT ;  /* 0x0000000500ff7212 */ /* 0x002fda000780fcff */
[----:B------:R-:W-:Y:S05]  /*0170*/  @P0 BRA `(.L_x_1) ;  /* 0x0000000000a80947 */ /* 0x000fea0003800000 */
[----:B------:R-:W0:Y:S01]  /*0180*/  S2R R3, SR_LANEID ;  /* 0x0000000000037919 */ /* 0x000e220000000000 */
[----:B------:R-:W1:Y:S01]  /*0190*/  LDCU UR4, c[0x0][0x370] ;  /* 0x00006e00ff0477ac */ /* 0x000e620008000800 */
[----:B------:R-:W-:Y:S01]  /*01a0*/  S2UR UR7, SR_CTAID.X ;  /* 0x00000000000779c3 */ /* 0x000fe20000002500 */
[----:B------:R-:W-:Y:S01]  /*01b0*/  IMAD.U32 R2, RZ, RZ, UR11 ;  /* 0x0000000bff027e24 */ /* 0x000fe2000f8e00ff */
[----:B------:R-:W-:Y:S01]  /*01c0*/  VOTEU.ANY UR13, UPT, PT ;  /* 0x00000000000d7886 */ /* 0x000fe200038e0100 */
[----:B------:R-:W2:Y:S01]  /*01d0*/  LDCU UR5, c[0x0][0x374] ;  /* 0x00006e80ff0577ac */ /* 0x000ea20008000800 */
[----:B------:R-:W0:Y:S04]  /*01e0*/  FLO.U32 R4, UR13 ;  /* 0x0000000d00047d00 */ /* 0x000e2800080e0000 */
[----:B------:R-:W3:Y:S01]  /*01f0*/  S2UR UR8, SR_CTAID.Y ;  /* 0x00000000000879c3 */ /* 0x000ee20000002600 */
[----:B------:R-:W4:Y:S03]  /*0200*/  LDCU UR6, c[0x0][0x378] ;  /* 0x00006f00ff0677ac */ /* 0x000f260008000800 */
[----:B------:R-:W5:Y:S04]  /*0210*/  POPC R0, UR13 ;  /* 0x0000000d00007d09 */ /* 0x000f680008000000 */
[----:B------:R-:W4:Y:S01]  /*0220*/  S2UR UR9, SR_CTAID.Z ;  /* 0x00000000000979c3 */ /* 0x000f220000002700 */
[----:B-1----:R-:W-:-:S07]  /*0230*/  UIADD3 UR10, UPT, UPT, URZ, -UR4, URZ ;  /* 0x80000004ff0a7290 */ /* 0x002fce000fffe0ff */
[----:B------:R-:W1:Y:S01]  /*0240*/  LDC.64 R8, c[0x0][0x358] ;  /* 0x0000d600ff087b82 */ /* 0x000e620000000a00 */
[----:B0-----:R-:W-:Y:S01]  /*0250*/  ISETP.EQ.U32.AND P0, PT, R4, R3, PT ;  /* 0x000000030400720c */ /* 0x001fe20003f02070 */
[----:B------:R-:W-:Y:S01]  /*0260*/  IMAD.U32 R3, RZ, RZ, UR12 ;  /* 0x0000000cff037e24 */ /* 0x000fe2000f8e00ff */
[----:B---3--:R-:W-:-:S03]  /*0270*/  UIADD3 UR4, UPT, UPT, UR7, UR8, URZ ;  /* 0x0000000807047290 */ /* 0x008fc6000fffe0ff */
[----:B------:R-:W-:Y:S02]  /*0280*/  UMOV UR7, UR10 ;  /* 0x0000000a00077c82 */ /* 0x000fe40008000000 */
[----:B--2---:R-:W-:Y:S02]  /*0290*/  UIMAD UR5, UR7, UR5, URZ ;  /* 0x00000005070572a4 */ /* 0x004fe4000f8e02ff */
[----:B----4-:R-:W-:-:S04]  /*02a0*/  UIADD3 UR9, UPT, UPT, -UR9, URZ, URZ ;  /* 0x000000ff09097290 */ /* 0x010fc8000fffe1ff */
[----:B------:R-:W-:Y:S02]  /*02b0*/  UISETP.NE.AND UP0, UPT, UR4, UR9, UPT ;  /* 0x000000090400728c */ /* 0x000fe4000bf05270 */
[----:B------:R-:W-:Y:S01]  /*02c0*/  UIMAD UR4, UR6, UR5, -0x7fffffff ;  /* 0x80000001060474a4 */ /* 0x000fe2000f8e0205 */
[----:B-1----:R-:W-:Y:S02]  /*02d0*/  @P0 R2UR UR6, R8 ;  /* 0x00000000080602ca */ /* 0x002fe400000e0000 */
[----:B------:R-:W-:Y:S01]  /*02e0*/  @P0 R2UR UR7, R9 ;  /* 0x00000000090702ca */ /* 0x000fe200000e0000 */
[----:B------:R-:W-:-:S06]  /*02f0*/  USEL UR4, UR4, 0x1, !UP0 ;  /* 0x0000000104047887 */ /* 0x000fcc000c000000 */
[----:B-----5:R-:W-:Y:S01]  /*0300*/  IMAD R5, R0, UR4, RZ ;  /* 0x0000000400057c24 */ /* 0x020fe2000f8e02ff */
[----:B------:R-:W-:Y:S06]  /*0310*/  @P0 MEMBAR.ALL.GPU ;  /* 0x0000000000000992 */ /* 0x000fec000000a000 */
[----:B------:R-:W-:-:S00]  /*0320*/  @P0 ERRBAR ;  /* 0x00000000000009ab */ /* 0x000fc00000000000 */
[----:B------:R-:W-:Y:S06]  /*0330*/  @P0 CGAERRBAR ;  /* 0x00000000000005ab */ /* 0x000fec0000000000 */
[----:B------:R-:W2:Y:S01]  /*0340*/  @P0 ATOM.E.ADD.STRONG.GPU PT, R5, desc[UR6][R2.64+0x4], R5 ;  /* 0x800004050205098a */ /* 0x000ea200081ef106 */
[----:B------:R-:W0:Y:S02]  /*0350*/  S2R R6, SR_LTMASK ;  /* 0x0000000000067919 */ /* 0x000e240000003900 */
[----:B0-----:R-:W-:-:S04]  /*0360*/  LOP3.LUT R6, R6, UR13, RZ, 0xc0, !PT ;  /* 0x0000000d06067c12 */ /* 0x001fc8000f8ec0ff */
[----:B------:R-:W0:Y:S01]  /*0370*/  POPC R7, R6 ;  /* 0x0000000600077309 */ /* 0x000e220000000000 */
[----:B--2---:R-:W0:Y:S02]  /*0380*/  SHFL.IDX PT, R0, R5, R4, 0x1f ;  /* 0x00001f0405007589 */ /* 0x004e2400000e0000 */
[----:B0-----:R-:W-:-:S07]  /*0390*/  IMAD R0, R7, UR4, R0 ;  /* 0x0000000407007c24 */ /* 0x001fce000f8e0200 */
.L_x_2:
[----:B------:R-:W-:Y:S05]  /*03a0*/  YIELD ;  /* 0x0000000000007946 */ /* 0x000fea0003800000 */
[----:B------:R-:W-:Y:S02]  /*03b0*/  R2UR UR4, R8 ;  /* 0x00000000080472ca */ /* 0x000fe400000e0000 */
[----:B------:R-:W-:-:S13]  /*03c0*/  R2UR UR5, R9 ;  /* 0x00000000090572ca */ /* 0x000fda00000e0000 */
[----:B------:R-:W2:Y:S04]  /*03d0*/  LD.E.STRONG.GPU R5, desc[UR4][R2.64+0x4] ;  /* 0x0000040402057980 */ /* 0x000ea8000c10f900 */
[----:B--2---:R-:W-:Y:S01]  /*03e0*/  CCTL.IVALL ;  /* 0x00000000ff00798f */ /* 0x004fe20002000000 */
[----:B------:R-:W-:-:S04]  /*03f0*/  LOP3.LUT R5, R5, R0, RZ, 0x3c, !PT ;  /* 0x0000000005057212 */ /* 0x000fc800078e3cff */
[----:B------:R-:W-:-:S13]  /*0400*/  ISETP.GT.AND P0, PT, R5, -0x1, PT ;  /* 0xffffffff0500780c */ /* 0x000fda0003f04270 */
[----:B------:R-:W-:Y:S05]  /*0410*/  @P0 BRA `(.L_x_2) ;  /* 0xfffffffc00e00947 */ /* 0x000fea000383ffff */
.L_x_1:
[----:B------:R-:W-:Y:S05]  /*0420*/  WARPSYNC.ALL ;  /* 0x0000000000007948 */ /* 0x000fea0003800000 */
[----:B------:R-:W-:Y:S06]  /*0430*/  BAR.SYNC.DEFER_BLOCKING 0x0 ;  /* 0x0000000000007b1d */ /* 0x000fec0000010000 */
[----:B------:R-:W-:Y:S05]  /*0440*/  EXIT ;  /* 0x000000000000794d */ /* 0x000fea0003800000 */
.L_x_3:
[----:B------:R-:W-:-:S00]  /*0450*/  BRA `(.L_x_3) ;  /* 0xfffffffc00fc7947 */ /* 0x000fc0000383ffff */
[----:B------:R-:W-:-:S00]  /*0460*/  NOP ;  /* 0x0000000000007918 */ /* 0x000fc00000000000 */
        /* <DEDUP_REMOVED lines=9> */
.L_x_5:


//--------------------- .text._Z1kv               --------------------------
	.section	.text._Z1kv,"ax",@progbits
	.align	128
        .global         _Z1kv
        .type           _Z1kv,@function
        .size           _Z1kv,(.L_x_6 - _Z1kv)
        .other          _Z1kv,@"STO_CUDA_ENTRY STV_DEFAULT"
_Z1kv:
.text._Z1kv:
[----:B------:R-:W-:Y:S08]  /*0000*/  LDC R1, c[0x0][0x37c] ;  /* 0x0000df00ff017b82 */ /* 0x000ff00000000800 */
[----:B------:R-:W-:Y:S08]  /*0010*/  BAR.SYNC.DEFER_BLOCKING 0x0 ;  /* 0x0000000000007b1d */ /* 0x000ff00000010000 */
[----:B------:R-:W-:Y:S08]  /*0020*/  BAR.SYNC.DEFER_BLOCKING 0x0 ;  /* 0x0000000000007b1d */ /* 0x000ff00000010000 */
[----:B------:R-:W-:Y:S08]  /*0030*/  BAR.SYNC.DEFER_BLOCKING 0x0 ;  /* 0x0000000000007b1d */ /* 0x000ff00000010000 */
[----:B------:R-:W-:Y:S08]  /*0040*/  BAR.SYNC.DEFER_BLOCKING 0x0 ;  /* 0x0000000000007b1d */ /* 0x000ff00000010000 */
[----:B------:R-:W-:Y:S08]  /*0050*/  BAR.SYNC.DEFER_BLOCKING 0x0 ;  /* 0x0000000000007b1d */ /* 0x000ff00000010000 */
[----:B------:R-:W-:Y:S01]  /*0060*/  BAR.SYNC.DEFER_BLOCKING 0x0 ;  /* 0x0000000000007b1d */ /* 0x000fe20000010000 */
[----:B------:R-:W-:-:S02]  /*0070*/  ISETP.NE.U32.AND P3, PT, R0, RZ, PT ;  /* 0x000000ff0000720c */ /* 0x000fc40003f65070 */
[C---:B------:R-:W-:Y:S02]  /*0080*/  ISETP.NE.U32.AND P2, PT, R0.reuse, RZ, PT ;  /* 0x000000ff0000720c */ /* 0x040fe40003f45070 */
[C---:B------:R-:W-:Y:S02]  /*0090*/  ISETP.NE.U32.AND P6, PT, R0.reuse, RZ, PT ;  /* 0x000000ff0000720c */ /* 0x040fe40003fc5070 */
[C---:B------:R-:W-:Y:S02]  /*00a0*/  ISETP.NE.U32.AND P5, PT, R0.reuse, RZ, PT ;  /* 0x000000ff0000720c */ /* 0x040fe40003fa5070 */
[C---:B------:R-:W-:Y:S02]  /*00b0*/  ISETP.NE.U32.AND P1, PT, R0.reuse, RZ, PT ;  /* 0x000000ff0000720c */ /* 0x040fe40003f25070 */
[C---:B------:R-:W-:Y:S02]  /*00c0*/  ISETP.NE.U32.AND P0, PT, R0.reuse, RZ, PT ;  /* 0x000000ff0000720c */ /* 0x040fe40003f05070 */
[----:B------:R-:W-:Y:S01]  /*00d0*/  ISETP.NE.U32.AND P4, PT, R0, RZ, PT ;  /* 0x000000ff0000720c */ /* 0x000fe20003f85070 */
[----:B------:R0:W-:Y:S06]  /*00e0*/  MEMBAR.SC.CTA ;  /* 0x0000000000007992 */ /* 0x0001ec0000000000 */
[----:B0-----:R-:W-:Y:S06]  /*00f0*/  MEMBAR.SC.GPU ;  /* 0x0000000000007992 */ /* 0x001fec0000002000 */
[----:B------:R-:W-:-:S00]  /*0100*/  ERRBAR ;  /* 0x00000000000079ab */ /* 0x000fc00000000000 */
[----:B------:R-:W-:Y:S06]  /*0110*/  CGAERRBAR ;  /* 0x00000000000075ab */ /* 0x000fec0000000000 */
[----:B------:R-:W-:Y:S01]  /*0120*/  CCTL.IVALL ;  /* 0x00000000ff00798f */ /* 0x000fe20002000000 */
[----:B------:R-:W-:Y:S06]  /*0130*/  MEMBAR.SC.SYS ;  /* 0x0000000000007992 */ /* 0x000fec0000003000 */
[----:B------:R-:W-:-:S00]  /*0140*/  ERRBAR ;  /* 0x00000000000079ab */ /* 0x000fc00000000000 */
[----:B------:R-:W-:Y:S06]  /*0150*/  CGAERRBAR ;  /* 0x00000000000075ab */ /* 0x000fec0000000000 */
[----:B------:R-:W-:Y:S02]  /*0160*/  CCTL.IVALL ;  /* 0x00000000ff00798f */ /* 0x000fe40002000000 */
[----:B------:R-:W-:Y:S06]  /*0170*/  BAR.RED.AND.DEFER_BLOCKING 0x0, P3 ;  /* 0x0000000000007b1d */ /* 0x000fec0001814400 */
[----:B------:R-:W-:Y:S01]  /*0180*/  B2R.RESULT RZ ;  /* 0x0000000000ff731c */ /* 0x000fe200000e4000 */
[----:B------:R-:W-:Y:S01]  /*0190*/  IMAD.MOV.U32 R2, RZ, RZ, 0x1 ;  /* 0x00000001ff027424 */ /* 0x000fe200078e00ff */
[----:B------:R-:W-:Y:S06]  /*01a0*/  BAR.RED.OR.DEFER_BLOCKING 0x0, P2 ;  /* 0x0000000000007b1d */ /* 0x000fec0001014800 */
[----:B------:R-:W-:Y:S02]  /*01b0*/  B2R.RESULT RZ ;  /* 0x0000000000ff731c */ /* 0x000fe400000e4000 */
[----:B------:R-:W-:Y:S06]  /*01c0*/  BAR.RED.POPC.DEFER_BLOCKING 0x0, P6 ;  /* 0x0000000000007b1d */ /* 0x000fec0003014000 */
[----:B------:R-:W-:Y:S01]  /*01d0*/  B2R.RESULT RZ ;  /* 0x0000000000ff731c */ /* 0x000fe200000e4000 */
[----:B------:R-:W-:-:S02]  /*01e0*/  ISETP.NE.U32.AND P3, PT, R0, RZ, PT ;  /* 0x000000ff0000720c */ /* 0x000fc40003f65070 */
[C---:B------:R-:W-:Y:S02]  /*01f0*/  ISETP.NE.U32.AND P2, PT, R0.reuse, RZ, PT ;  /* 0x000000ff0000720c */ /* 0x040fe40003f45070 */
[C---:B------:R-:W-:Y:S01]  /*0200*/  ISETP.NE.U32.AND P6, PT, R0.reuse, RZ, PT ;  /* 0x000000ff0000720c */ /* 0x040fe20003fc5070 */
[----:B------:R-:W-:Y:S01]  /*0210*/  NOP ;  /* 0x0000000000007918 */ /* 0x000fe20000000000 */
[----:B------:R-:W-:Y:S01]  /*0220*/  NOP ;  /* 0x0000000000007918 */ /* 0x000fe20000000000 */
[----:B------:R-:W-:Y:S01]  /*0230*/  NOP ;  /* 0x0000000000007918 */ /* 0x000fe20000000000 */
[----:B------:R-:W-:Y:S06]  /*0240*/  BAR.RED.AND.DEFER_BLOCKING 0x0, P5 ;  /* 0x0000000000007b1d */ /* 0x000fec0002814400 */
[----:B------:R-:W-:Y:S02]  /*0250*/  B2R.RESULT RZ ;  /* 0x0000000000ff731c */ /* 0x000fe400000e4000 */
[----:B------:R-:W-:Y:S06]  /*0260*/  BAR.RED.OR.DEFER_BLOCKING 0x0, P1 ;  /* 0x0000000000007b1d */ /* 0x000fec0000814800 */
[----:B------:R-:W-:Y:S02]  /*0270*/  B2R.RESULT RZ ;  /* 0x0000000000ff731c */ /* 0x000fe400000e4000 */
[----:B------:R-:W-:Y:S06]  /*0280*/  BAR.RED.POPC.DEFER_BLOCKING 0x0, P0 ;  /* 0x0000000000007b1d */ /* 0x000fec0000014000 */
[----:B------:R-:W-:Y:S02]  /*0290*/  B2R.RESULT RZ ;  /* 0x0000000000ff731c */ /* 0x000fe400000e4000 */
[----:B------:R-:W-:Y:S06]  /*02a0*/  BAR.RED.AND.DEFER_BLOCKING 0x0, P4 ;  /* 0x0000000000007b1d */ /* 0x000fec0002014400 */
[----:B------:R-:W-:Y:S02]  /*02b0*/  B2R.RESULT RZ ;  /* 0x0000000000ff731c */ /* 0x000fe400000e4000 */
[----:B------:R-:W-:Y:S06]  /*02c0*/  BAR.RED.OR.DEFER_BLOCKING 0x0, P3 ;  /* 0x0000000000007b1d */ /* 0x000fec0001814800 */
[----:B------:R-:W-:Y:S02]  /*02d0*/  B2R.RESULT RZ ;  /* 0x0000000000ff731c */ /* 0x000fe400000e4000 */
[----:B------:R-:W-:Y:S06]  /*02e0*/  BAR.RED.POPC.DEFER_BLOCKING 0x0, P2 ;  /* 0x0000000000007b1d */ /* 0x000fec0001014000 */
[----:B------:R-:W-:Y:S02]  /*02f0*/  B2R.RESULT RZ ;  /* 0x0000000000ff731c */ /* 0x000fe400000e4000 */
[----:B------:R-:W-:Y:S06]  /*0300*/  BAR.RED.AND.DEFER_BLOCKING 0x0, P6 ;  /* 0x0000000000007b1d */ /* 0x000fec0003014400 */
[----:B------:R-:W-:Y:S01]  /*0310*/  B2R.RESULT RZ ;  /* 0x0000000000ff731c */ /* 0x000fe200000e4000 */
[----:B------:R-:W-:-:S13]  /*0320*/  ISETP.NE.U32.AND P5, PT, R0, RZ, PT ;  /* 0x000000ff0000720c */ /* 0x000fda0003fa5070 */
[----:B------:R-:W-:Y:S06]  /*0330*/  BAR.RED.OR.DEFER_BLOCKING 0x0, P5 ;  /* 0x0000000000007b1d */ /* 0x000fec0002814800 */
[----:B------:R-:W-:Y:S01]  /*0340*/  B2R.RESULT RZ ;  /* 0x0000000000ff731c */ /* 0x000fe200000e4000 */
[----:B------:R-:W-:-:S13]  /*0350*/  ISETP.NE.U32.AND P1, PT, R0, RZ, PT ;  /* 0x000000ff0000720c */ /* 0x000fda0003f25070 */
[----:B------:R-:W-:Y:S06]  /*0360*/  BAR.RED.POPC.DEFER_BLOCKING 0x0, P1 ;  /* 0x0000000000007b1d */ /* 0x000fec0000814000 */
[----:B------:R-:W-:Y:S01]  /*0370*/  B2R.RESULT RZ ;  /* 0x0000000000ff731c */ /* 0x000fe200000e4000 */
[----:B------:R-:W-:Y:S05]  /*0380*/  EXIT ;  /* 0x000000000000794d */ /* 0x000fea0003800000 */
.L_x_4:
        /* <DEDUP_REMOVED lines=15> */
.L_x_6:


//--------------------- .nv.shared.reserved.0     --------------------------
	.section	.nv.shared.reserved.0,"aw",@nobits
	.weak		__nv_reservedSMEM_offset_0_alias
	.size		__nv_reservedSMEM_offset_0_alias, 0, 64
	.other		__nv_reservedSMEM_offset_0_alias,@"STO_CUDA_RESERVED_SHARED STV_DEFAULT"
__nv_reservedSMEM_offset_0_alias:
	.zero		0
	.zero		64


//--------------------- .nv.constant0._Z6kernelv  --------------------------
	.section	.nv.constant0._Z6kernelv,"a",@progbits
	.sectionflags	@""
	.align	4
.nv.constant0._Z6kernelv:
	.zero		896


//--------------------- .nv.constant0._Z1kv       --------------------------
	.section	.nv.constant0._Z1kv,"a",@progbits
	.sectionflags	@""
	.align	4
.nv.constant0._Z1kv:
	.zero		896


//--------------------- SYMBOLS --------------------------

	.type		.nv.reservedSmem.offset0,@object
	.size		.nv.reservedSmem.offset0,0x4
